	.headerflags	@"EF_CUDA_TEXMODE_UNIFIED EF_CUDA_64BIT_ADDRESS EF_CUDA_ACCELERATORS EF_CUDA_SM90 EF_CUDA_VIRTUAL_SM(EF_CUDA_SM90)"
	.elftype	@"ET_EXEC"


//--------------------- .nv.info                  --------------------------
	.section	.nv.info,"",@"SHT_CUDA_INFO"
	.align	4


	//----- nvinfo : EIATTR_REGCOUNT
	.align		4
        /*0000*/ 	.byte	0x04, 0x2f
        /*0002*/ 	.short	(.L_1 - .L_0)
	.align		4
.L_0:
        /*0004*/ 	.word	index@(triton_poi_fused__unsafe_index_add_mul_sub_8)
        /*0008*/ 	.word	0x0000001a


	//----- nvinfo : EIATTR_MIN_STACK_SIZE
	.align		4
.L_1:
        /*000c*/ 	.byte	0x04, 0x12
        /*000e*/ 	.short	(.L_3 - .L_2)
	.align		4
.L_2:
        /*0010*/ 	.word	index@(triton_poi_fused__unsafe_index_add_mul_sub_8)
        /*0014*/ 	.word	0x00000000


	//----- nvinfo : EIATTR_FRAME_SIZE
	.align		4
.L_3:
        /*0018*/ 	.byte	0x04, 0x11
        /*001a*/ 	.short	(.L_5 - .L_4)
	.align		4
.L_4:
        /*001c*/ 	.word	index@(triton_poi_fused__unsafe_index_add_mul_sub_8)
        /*0020*/ 	.word	0x00000000


	//----- nvinfo : EIATTR_MIN_STACK_SIZE
	.align		4
.L_5:
        /*0024*/ 	.byte	0x04, 0x12
        /*0026*/ 	.short	(.L_7 - .L_6)
	.align		4
.L_6:
        /*0028*/ 	.word	index@(triton_poi_fused__unsafe_index_add_mul_sub_8)
        /*002c*/ 	.word	0x00000000
.L_7:


//--------------------- .nv.info.triton_poi_fused__unsafe_index_add_mul_sub_8 --------------------------
	.section	.nv.info.triton_poi_fused__unsafe_index_add_mul_sub_8,"",@"SHT_CUDA_INFO"
	.sectionflags	@""
	.align	4


	//----- nvinfo : EIATTR_CUDA_API_VERSION
	.align		4
        /*0000*/ 	.byte	0x04, 0x37
        /*0002*/ 	.short	(.L_9 - .L_8)
.L_8:
        /*0004*/ 	.word	0x0000007c


	//----- nvinfo : EIATTR_KPARAM_INFO
	.align		4
.L_9:
        /*0008*/ 	.byte	0x04, 0x17
        /*000a*/ 	.short	(.L_11 - .L_10)
.L_10:
        /*000c*/ 	.word	0x00000000
        /*0010*/ 	.short	0x000a
        /*0012*/ 	.short	0x0050
        /*0014*/ 	.byte	0x00, 0xf0, 0x11, 0x00


	//----- nvinfo : EIATTR_KPARAM_INFO
	.align		4
.L_11:
        /*0018*/ 	.byte	0x04, 0x17
        /*001a*/ 	.short	(.L_13 - .L_12)
.L_12:
        /*001c*/ 	.word	0x00000000
        /*0020*/ 	.short	0x0009
        /*0022*/ 	.short	0x0048
        /*0024*/ 	.byte	0x00, 0xf4, 0x21, 0x00


	//----- nvinfo : EIATTR_KPARAM_INFO
	.align		4
.L_13:
        /*0028*/ 	.byte	0x04, 0x17
        /*002a*/ 	.short	(.L_15 - .L_14)
.L_14:
        /*002c*/ 	.word	0x00000000
        /*0030*/ 	.short	0x0008
        /*0032*/ 	.short	0x0040
        /*0034*/ 	.byte	0x00, 0xf4, 0x21, 0x00


	//----- nvinfo : EIATTR_KPARAM_INFO
	.align		4
.L_15:
        /*0038*/ 	.byte	0x04, 0x17
        /*003a*/ 	.short	(.L_17 - .L_16)
.L_16:
        /*003c*/ 	.word	0x00000000
        /*0040*/ 	.short	0x0007
        /*0042*/ 	.short	0x0038
        /*0044*/ 	.byte	0x00, 0xf4, 0x21, 0x00


	//----- nvinfo : EIATTR_KPARAM_INFO
	.align		4
.L_17:
        /*0048*/ 	.byte	0x04, 0x17
        /*004a*/ 	.short	(.L_19 - .L_18)
.L_18:
        /*004c*/ 	.word	0x00000000
        /*0050*/ 	.short	0x0006
        /*0052*/ 	.short	0x0030
        /*0054*/ 	.byte	0x00, 0xf4, 0x21, 0x00


	//----- nvinfo : EIATTR_KPARAM_INFO
	.align		4
.L_19:
        /*0058*/ 	.byte	0x04, 0x17
        /*005a*/ 	.short	(.L_21 - .L_20)
.L_20:
        /*005c*/ 	.word	0x00000000
        /*0060*/ 	.short	0x0005
        /*0062*/ 	.short	0x0028
        /*0064*/ 	.byte	0x00, 0xf4, 0x21, 0x00


	//----- nvinfo : EIATTR_KPARAM_INFO
	.align		4
.L_21:
        /*0068*/ 	.byte	0x04, 0x17
        /*006a*/ 	.short	(.L_23 - .L_22)
.L_22:
        /*006c*/ 	.word	0x00000000
        /*0070*/ 	.short	0x0004
        /*0072*/ 	.short	0x0020
        /*0074*/ 	.byte	0x00, 0xf4, 0x21, 0x00


	//----- nvinfo : EIATTR_KPARAM_INFO
	.align		4
.L_23:
        /*0078*/ 	.byte	0x04, 0x17
        /*007a*/ 	.short	(.L_25 - .L_24)
.L_24:
        /*007c*/ 	.word	0x00000000
        /*0080*/ 	.short	0x0003
        /*0082*/ 	.short	0x0018
        /*0084*/ 	.byte	0x00, 0xf4, 0x21, 0x00


	//----- nvinfo : EIATTR_KPARAM_INFO
	.align		4
.L_25:
        /*0088*/ 	.byte	0x04, 0x17
        /*008a*/ 	.short	(.L_27 - .L_26)
.L_26:
        /*008c*/ 	.word	0x00000000
        /*0090*/ 	.short	0x0002
        /*0092*/ 	.short	0x0010
        /*0094*/ 	.byte	0x00, 0xf4, 0x21, 0x00


	//----- nvinfo : EIATTR_KPARAM_INFO
	.align		4
.L_27:
        /*0098*/ 	.byte	0x04, 0x17
        /*009a*/ 	.short	(.L_29 - .L_28)
.L_28:
        /*009c*/ 	.word	0x00000000
        /*00a0*/ 	.short	0x0001
        /*00a2*/ 	.short	0x0008
        /*00a4*/ 	.byte	0x00, 0xf4, 0x21, 0x00


	//----- nvinfo : EIATTR_KPARAM_INFO
	.align		4
.L_29:
        /*00a8*/ 	.byte	0x04, 0x17
        /*00aa*/ 	.short	(.L_31 - .L_30)
.L_30:
        /*00ac*/ 	.word	0x00000000
        /*00b0*/ 	.short	0x0000
        /*00b2*/ 	.short	0x0000
        /*00b4*/ 	.byte	0x00, 0xf4, 0x21, 0x00


	//----- nvinfo : EIATTR_SPARSE_MMA_MASK
	.align		4
.L_31:
        /*00b8*/ 	.byte	0x03, 0x50
        /*00ba*/ 	.short	0x0000


	//----- nvinfo : EIATTR_MAXREG_COUNT
	.align		4
        /*00bc*/ 	.byte	0x03, 0x1b
        /*00be*/ 	.short	0x00ff


	//----- nvinfo : EIATTR_EXIT_INSTR_OFFSETS
	.align		4
        /*00c0*/ 	.byte	0x04, 0x1c
        /*00c2*/ 	.short	(.L_33 - .L_32)


	//   ....[0]....
.L_32:
        /*00c4*/ 	.word	0x00000360


	//   ....[1]....
        /*00c8*/ 	.word	0x00000380


	//----- nvinfo : EIATTR_REQNTID
	.align		4
.L_33:
        /*00cc*/ 	.byte	0x04, 0x10
        /*00ce*/ 	.short	(.L_35 - .L_34)
.L_34:
        /*00d0*/ 	.word	0x00000080
        /*00d4*/ 	.word	0x00000001
        /*00d8*/ 	.word	0x00000001


	//----- nvinfo : EIATTR_CBANK_PARAM_SIZE
	.align		4
.L_35:
        /*00dc*/ 	.byte	0x03, 0x19
        /*00de*/ 	.short	0x0054


	//----- nvinfo : EIATTR_PARAM_CBANK
	.align		4
        /*00e0*/ 	.byte	0x04, 0x0a
        /*00e2*/ 	.short	(.L_37 - .L_36)
	.align		4
.L_36:
        /*00e4*/ 	.word	index@(.nv.constant0.triton_poi_fused__unsafe_index_add_mul_sub_8)
        /*00e8*/ 	.short	0x0210
        /*00ea*/ 	.short	0x0054


	//----- nvinfo : EIATTR_SW_WAR
	.align		4
.L_37:
        /*00ec*/ 	.byte	0x04, 0x36
        /*00ee*/ 	.short	(.L_39 - .L_38)
.L_38:
        /*00f0*/ 	.word	0x00000008
.L_39:


//--------------------- .nv.callgraph             --------------------------
	.section	.nv.callgraph,"",@"SHT_CUDA_CALLGRAPH"
	.align	4
	.sectionentsize	8
	.align		4
        /*0000*/ 	.word	0x00000000
	.align		4
        /*0004*/ 	.word	0xffffffff
	.align		4
        /*0008*/ 	.word	0x00000000
	.align		4
        /*000c*/ 	.word	0xfffffffe
	.align		4
        /*0010*/ 	.word	0x00000000
	.align		4
        /*0014*/ 	.word	0xfffffffd
	.align		4
        /*0018*/ 	.word	0x00000000
	.align		4
        /*001c*/ 	.word	0xfffffffc


//--------------------- .text.triton_poi_fused__unsafe_index_add_mul_sub_8 --------------------------
	.section	.text.triton_poi_fused__unsafe_index_add_mul_sub_8,"ax",@progbits
	.align	128
        .global         triton_poi_fused__unsafe_index_add_mul_sub_8
        .type           triton_poi_fused__unsafe_index_add_mul_sub_8,@function
        .size           triton_poi_fused__unsafe_index_add_mul_sub_8,(.L_x_1 - triton_poi_fused__unsafe_index_add_mul_sub_8)
        .other          triton_poi_fused__unsafe_index_add_mul_sub_8,@"STO_CUDA_ENTRY STV_DEFAULT"
triton_poi_fused__unsafe_index_add_mul_sub_8:
.text.triton_poi_fused__unsafe_index_add_mul_sub_8:
[----:B------:R-:W0:Y:S01]  /*0000*/  LDC R1, c[0x0][0x28] ;  /* 0x00000a00ff017b82 */ /* 0x000e220000000800 */
[----:B------:R-:W1:Y:S07]  /*0010*/  S2R R0, SR_TID.X ;  /* 0x0000000000007919 */ /* 0x000e6e0000002100 */
[----:B------:R-:W2:Y:S01]  /*0020*/  LDC.64 R10, c[0x0][0x230] ;  /* 0x00008c00ff0a7b82 */ /* 0x000ea20000000a00 */
[----:B------:R-:W-:Y:S01]  /*0030*/  ULDC.64 UR4, c[0x0][0x208] ;  /* 0x0000820000047ab9 */ /* 0x000fe20000000a00 */
[----:B------:R-:W3:Y:S06]  /*0040*/  S2R R3, SR_CTAID.X ;  /* 0x0000000000037919 */ /* 0x000eec0000002500 */
[----:B------:R-:W4:Y:S08]  /*0050*/  LDC.64 R12, c[0x0][0x220] ;  /* 0x00008800ff0c7b82 */ /* 0x000f300000000a00 */
[----:B------:R-:W5:Y:S01]  /*0060*/  LDC.64 R8, c[0x0][0x240] ;  /* 0x00009000ff087b82 */ /* 0x000f620000000a00 */
[----:B------:R-:W-:-:S07]  /*0070*/  CS2R R18, SRZ ;  /* 0x0000000000127805 */ /* 0x000fce000001ff00 */
[----:B------:R-:W5:Y:S01]  /*0080*/  LDC.64 R14, c[0x0][0x248] ;  /* 0x00009200ff0e7b82 */ /* 0x000f620000000a00 */
[----:B-1----:R-:W-:-:S04]  /*0090*/  SHF.L.U32 R0, R0, 0x1, RZ ;  /* 0x0000000100007819 */ /* 0x002fc800000006ff */
[----:B------:R-:W-:Y:S02]  /*00a0*/  LOP3.LUT R0, R0, 0xfe, RZ, 0xc0, !PT ;  /* 0x000000fe00007812 */ /* 0x000fe400078ec0ff */
[----:B---3--:R-:W-:Y:S02]  /*00b0*/  SHF.R.S32.HI R5, RZ, 0x17, R3 ;  /* 0x00000017ff057819 */ /* 0x008fe40000011403 */
[----:B------:R-:W-:Y:S02]  /*00c0*/  LEA R0, R3, R0, 0x8 ;  /* 0x0000000003007211 */ /* 0x000fe400078e40ff */
[----:B------:R-:W1:Y:S01]  /*00d0*/  LDC.64 R2, c[0x0][0x238] ;  /* 0x00008e00ff027b82 */ /* 0x000e620000000a00 */
[----:B------:R-:W-:Y:S02]  /*00e0*/  SGXT R5, R5, 0x1 ;  /* 0x000000010505781a */ /* 0x000fe40000000200 */
[----:B------:R-:W-:Y:S02]  /*00f0*/  ISETP.GE.AND P0, PT, R0, 0x100, PT ;  /* 0x000001000000780c */ /* 0x000fe40003f06270 */
[----:B------:R-:W-:-:S02]  /*0100*/  LEA.HI R4, R5, R0, RZ, 0x2 ;  /* 0x0000000005047211 */ /* 0x000fc400078f10ff */
[----:B------:R-:W-:Y:S02]  /*0110*/  LEA.HI R5, R5, R0, RZ, 0x4 ;  /* 0x0000000005057211 */ /* 0x000fe400078f20ff */
[----:B------:R-:W-:Y:S02]  /*0120*/  LOP3.LUT R7, R4, 0xfffffffc, RZ, 0xc0, !PT ;  /* 0xfffffffc04077812 */ /* 0x000fe400078ec0ff */
[----:B------:R-:W-:Y:S02]  /*0130*/  SHF.R.S32.HI R23, RZ, 0x4, R5 ;  /* 0x00000004ff177819 */ /* 0x000fe40000011405 */
[----:B------:R-:W-:Y:S02]  /*0140*/  CS2R R4, SRZ ;  /* 0x0000000000047805 */ /* 0x000fe4000001ff00 */
[----:B------:R-:W-:Y:S01]  /*0150*/  IADD3 R7, R0, -R7, RZ ;  /* 0x8000000700077210 */ /* 0x000fe20007ffe0ff */
[----:B----4-:R-:W-:Y:S02]  /*0160*/  IMAD.WIDE R16, R23, 0x4, R12 ;  /* 0x0000000417107825 */ /* 0x010fe400078e020c */
[----:B------:R-:W3:Y:S02]  /*0170*/  LDC.64 R12, c[0x0][0x250] ;  /* 0x00009400ff0c7b82 */ /* 0x000ee40000000a00 */
[----:B--2---:R-:W-:Y:S01]  /*0180*/  IMAD.WIDE R10, R7, 0x4, R10 ;  /* 0x00000004070a7825 */ /* 0x004fe200078e020a */
[----:B------:R-:W-:Y:S01]  /*0190*/  CS2R R6, SRZ ;  /* 0x0000000000067805 */ /* 0x000fe2000001ff00 */
[----:B------:R-:W2:Y:S02]  /*01a0*/  @!P0 LDG.E.EL R4, desc[UR4][R16.64] ;  /* 0x0000000410048981 */ /* 0x000ea4000c2e1900 */
[----:B-1----:R-:W-:Y:S01]  /*01b0*/  IMAD.WIDE R20, R23, 0x4, R2 ;  /* 0x0000000417147825 */ /* 0x002fe200078e0202 */
[----:B------:R-:W-:-:S02]  /*01c0*/  CS2R R2, SRZ ;  /* 0x0000000000027805 */ /* 0x000fc4000001ff00 */
[----:B------:R2:W4:Y:S01]  /*01d0*/  @!P0 LDG.E.EL R7, desc[UR4][R16.64] ;  /* 0x0000000410078981 */ /* 0x000522000c2e1900 */
[----:B-----5:R-:W-:Y:S02]  /*01e0*/  IMAD.WIDE R22, R23, 0x4, R8 ;  /* 0x0000000417167825 */ /* 0x020fe400078e0208 */
[----:B------:R-:W1:Y:S01]  /*01f0*/  LDC.64 R8, c[0x0][0x258] ;  /* 0x00009600ff087b82 */ /* 0x000e620000000a00 */
[----:B------:R-:W5:Y:S04]  /*0200*/  @!P0 LDG.E.EL R5, desc[UR4][R20.64] ;  /* 0x0000000414058981 */ /* 0x000f68000c2e1900 */
[----:B------:R5:W5:Y:S04]  /*0210*/  @!P0 LDG.E.EL R6, desc[UR4][R20.64] ;  /* 0x0000000414068981 */ /* 0x000b68000c2e1900 */
[----:B------:R-:W5:Y:S04]  /*0220*/  @!P0 LDG.E.EL.64 R2, desc[UR4][R10.64] ;  /* 0x000000040a028981 */ /* 0x000f68000c2e1b00 */
[----:B------:R-:W5:Y:S04]  /*0230*/  @!P0 LDG.E.EL R18, desc[UR4][R22.64] ;  /* 0x0000000416128981 */ /* 0x000f68000c2e1900 */
[----:B------:R-:W5:Y:S01]  /*0240*/  @!P0 LDG.E.EL R19, desc[UR4][R22.64] ;  /* 0x0000000416138981 */ /* 0x000f62000c2e1900 */
[----:B0-----:R-:W-:-:S04]  /*0250*/  IMAD.WIDE R14, R0, 0x4, R14 ;  /* 0x00000004000e7825 */ /* 0x001fc800078e020e */
[----:B---3--:R-:W-:-:S04]  /*0260*/  IMAD.WIDE R12, R0, 0x4, R12 ;  /* 0x00000004000c7825 */ /* 0x008fc800078e020c */
[----:B-1----:R-:W-:-:S04]  /*0270*/  IMAD.WIDE R8, R0, 0x4, R8 ;  /* 0x0000000400087825 */ /* 0x002fc800078e0208 */
[----:B--2---:R-:W-:Y:S01]  /*0280*/  FADD R17, R4, -R4 ;  /* 0x8000000404117221 */ /* 0x004fe20000000000 */
[----:B----4-:R-:W-:Y:S01]  /*0290*/  FADD R16, R7, -R7 ;  /* 0x8000000707107221 */ /* 0x010fe20000000000 */
[----:B-----5:R-:W-:Y:S01]  /*02a0*/  FADD R20, R5, -R5 ;  /* 0x8000000505147221 */ /* 0x020fe20000000000 */
[----:B------:R-:W-:Y:S01]  /*02b0*/  FADD R21, R6, -R6 ;  /* 0x8000000606157221 */ /* 0x000fe20000000000 */
[-C--:B------:R-:W-:Y:S01]  /*02c0*/  FFMA R11, R17, R3.reuse, R4 ;  /* 0x00000003110b7223 */ /* 0x080fe20000000004 */
[-C--:B------:R-:W-:Y:S02]  /*02d0*/  FFMA R10, R16, R2.reuse, R7 ;  /* 0x00000002100a7223 */ /* 0x080fe40000000007 */
[----:B------:R-:W-:Y:S01]  /*02e0*/  FFMA R17, R21, R3, R6 ;  /* 0x0000000315117223 */ /* 0x000fe20000000006 */
[----:B------:R-:W-:Y:S01]  /*02f0*/  FFMA R16, R20, R2, R5 ;  /* 0x0000000214107223 */ /* 0x000fe20000000005 */
[----:B------:R-:W-:Y:S01]  /*0300*/  FADD R5, R18, -R18 ;  /* 0x8000001212057221 */ /* 0x000fe20000000000 */
[----:B------:R0:W-:Y:S01]  /*0310*/  @!P0 STG.E.64 desc[UR4][R14.64], R10 ;  /* 0x0000000a0e008986 */ /* 0x0001e2000c101b04 */
[----:B------:R-:W-:-:S03]  /*0320*/  FADD R4, R19, -R19 ;  /* 0x8000001313047221 */ /* 0x000fc60000000000 */
[----:B------:R0:W-:Y:S01]  /*0330*/  @!P0 STG.E.64 desc[UR4][R12.64], R16 ;  /* 0x000000100c008986 */ /* 0x0001e2000c101b04 */
[----:B------:R-:W-:Y:S01]  /*0340*/  FFMA R5, R5, R3, R18 ;  /* 0x0000000305057223 */ /* 0x000fe20000000012 */
[----:B------:R-:W-:Y:S01]  /*0350*/  FFMA R4, R4, R2, R19 ;  /* 0x0000000204047223 */ /* 0x000fe20000000013 */
[----:B0-----:R-:W-:Y:S06]  /*0360*/  @P0 EXIT ;  /* 0x000000000000094d */ /* 0x001fec0003800000 */
[----:B------:R-:W-:Y:S01]  /*0370*/  STG.E.64 desc[UR4][R8.64], R4 ;  /* 0x0000000408007986 */ /* 0x000fe2000c101b04 */
[----:B------:R-:W-:Y:S05]  /*0380*/  EXIT ;  /* 0x000000000000794d */ /* 0x000fea0003800000 */
.L_x_0:
[----:B------:R-:W-:-:S00]  /*0390*/  BRA `(.L_x_0) ;  /* 0xfffffffc00fc7947 */ /* 0x000fc0000383ffff */
[----:B------:R-:W-:-:S00]  /*03a0*/  NOP ;  /* 0x0000000000007918 */ /* 0x000fc00000000000 */
        /* <DEDUP_REMOVED lines=13> */
.L_x_1:


//--------------------- .nv.constant0.triton_poi_fused__unsafe_index_add_mul_sub_8 --------------------------
	.section	.nv.constant0.triton_poi_fused__unsafe_index_add_mul_sub_8,"a",@progbits
	.sectionflags	@""
	.align	4
.nv.constant0.triton_poi_fused__unsafe_index_add_mul_sub_8:
	.zero		612
